	.headerflags	@"EF_CUDA_TEXMODE_UNIFIED EF_CUDA_64BIT_ADDRESS EF_CUDA_ACCELERATORS EF_CUDA_SM90 EF_CUDA_VIRTUAL_SM(EF_CUDA_SM90)"
	.elftype	@"ET_EXEC"


//--------------------- .nv.info                  --------------------------
	.section	.nv.info,"",@"SHT_CUDA_INFO"
	.align	4


	//----- nvinfo : EIATTR_REGCOUNT
	.align		4
        /*0000*/ 	.byte	0x04, 0x2f
        /*0002*/ 	.short	(.L_3 - .L_2)
	.align		4
.L_2:
        /*0004*/ 	.word	index@(triton_poi_fused__native_batch_norm_legit_no_training_relu_4)
        /*0008*/ 	.word	0x00000011


	//----- nvinfo : EIATTR_MIN_STACK_SIZE
	.align		4
.L_3:
        /*000c*/ 	.byte	0x04, 0x12
        /*000e*/ 	.short	(.L_5 - .L_4)
	.align		4
.L_4:
        /*0010*/ 	.word	index@(triton_poi_fused__native_batch_norm_legit_no_training_relu_4)
        /*0014*/ 	.word	0x00000000


	//----- nvinfo : EIATTR_FRAME_SIZE
	.align		4
.L_5:
        /*0018*/ 	.byte	0x04, 0x11
        /*001a*/ 	.short	(.L_7 - .L_6)
	.align		4
.L_6:
        /*001c*/ 	.word	index@(triton_poi_fused__native_batch_norm_legit_no_training_relu_4)
        /*0020*/ 	.word	0x00000000


	//----- nvinfo : EIATTR_MIN_STACK_SIZE
	.align		4
.L_7:
        /*0024*/ 	.byte	0x04, 0x12
        /*0026*/ 	.short	(.L_9 - .L_8)
	.align		4
.L_8:
        /*0028*/ 	.word	index@(triton_poi_fused__native_batch_norm_legit_no_training_relu_4)
        /*002c*/ 	.word	0x00000000
.L_9:


//--------------------- .nv.info.triton_poi_fused__native_batch_norm_legit_no_training_relu_4 --------------------------
	.section	.nv.info.triton_poi_fused__native_batch_norm_legit_no_training_relu_4,"",@"SHT_CUDA_INFO"
	.sectionflags	@""
	.align	4


	//----- nvinfo : EIATTR_CUDA_API_VERSION
	.align		4
        /*0000*/ 	.byte	0x04, 0x37
        /*0002*/ 	.short	(.L_11 - .L_10)
.L_10:
        /*0004*/ 	.word	0x0000007c


	//----- nvinfo : EIATTR_KPARAM_INFO
	.align		4
.L_11:
        /*0008*/ 	.byte	0x04, 0x17
        /*000a*/ 	.short	(.L_13 - .L_12)
.L_12:
        /*000c*/ 	.word	0x00000000
        /*0010*/ 	.short	0x0006
        /*0012*/ 	.short	0x0030
        /*0014*/ 	.byte	0x00, 0xf0, 0x11, 0x00


	//----- nvinfo : EIATTR_KPARAM_INFO
	.align		4
.L_13:
        /*0018*/ 	.byte	0x04, 0x17
        /*001a*/ 	.short	(.L_15 - .L_14)
.L_14:
        /*001c*/ 	.word	0x00000000
        /*0020*/ 	.short	0x0005
        /*0022*/ 	.short	0x0028
        /*0024*/ 	.byte	0x00, 0xf4, 0x21, 0x00


	//----- nvinfo : EIATTR_KPARAM_INFO
	.align		4
.L_15:
        /*0028*/ 	.byte	0x04, 0x17
        /*002a*/ 	.short	(.L_17 - .L_16)
.L_16:
        /*002c*/ 	.word	0x00000000
        /*0030*/ 	.short	0x0004
        /*0032*/ 	.short	0x0020
        /*0034*/ 	.byte	0x00, 0xf4, 0x21, 0x00


	//----- nvinfo : EIATTR_KPARAM_INFO
	.align		4
.L_17:
        /*0038*/ 	.byte	0x04, 0x17
        /*003a*/ 	.short	(.L_19 - .L_18)
.L_18:
        /*003c*/ 	.word	0x00000000
        /*0040*/ 	.short	0x0003
        /*0042*/ 	.short	0x0018
        /*0044*/ 	.byte	0x00, 0xf4, 0x21, 0x00


	//----- nvinfo : EIATTR_KPARAM_INFO
	.align		4
.L_19:
        /*0048*/ 	.byte	0x04, 0x17
        /*004a*/ 	.short	(.L_21 - .L_20)
.L_20:
        /*004c*/ 	.word	0x00000000
        /*0050*/ 	.short	0x0002
        /*0052*/ 	.short	0x0010
        /*0054*/ 	.byte	0x00, 0xf4, 0x21, 0x00


	//----- nvinfo : EIATTR_KPARAM_INFO
	.align		4
.L_21:
        /*0058*/ 	.byte	0x04, 0x17
        /*005a*/ 	.short	(.L_23 - .L_22)
.L_22:
        /*005c*/ 	.word	0x00000000
        /*0060*/ 	.short	0x0001
        /*0062*/ 	.short	0x0008
        /*0064*/ 	.byte	0x00, 0xf4, 0x21, 0x00


	//----- nvinfo : EIATTR_KPARAM_INFO
	.align		4
.L_23:
        /*0068*/ 	.byte	0x04, 0x17
        /*006a*/ 	.short	(.L_25 - .L_24)
.L_24:
        /*006c*/ 	.word	0x00000000
        /*0070*/ 	.short	0x0000
        /*0072*/ 	.short	0x0000
        /*0074*/ 	.byte	0x00, 0xf4, 0x21, 0x00


	//----- nvinfo : EIATTR_SPARSE_MMA_MASK
	.align		4
.L_25:
        /*0078*/ 	.byte	0x03, 0x50
        /*007a*/ 	.short	0x0000


	//----- nvinfo : EIATTR_MAXREG_COUNT
	.align		4
        /*007c*/ 	.byte	0x03, 0x1b
        /*007e*/ 	.short	0x00ff


	//----- nvinfo : EIATTR_EXIT_INSTR_OFFSETS
	.align		4
        /*0080*/ 	.byte	0x04, 0x1c
        /*0082*/ 	.short	(.L_27 - .L_26)


	//   ....[0]....
.L_26:
        /*0084*/ 	.word	0x00000350


	//----- nvinfo : EIATTR_REQNTID
	.align		4
.L_27:
        /*0088*/ 	.byte	0x04, 0x10
        /*008a*/ 	.short	(.L_29 - .L_28)
.L_28:
        /*008c*/ 	.word	0x00000080
        /*0090*/ 	.word	0x00000001
        /*0094*/ 	.word	0x00000001


	//----- nvinfo : EIATTR_CBANK_PARAM_SIZE
	.align		4
.L_29:
        /*0098*/ 	.byte	0x03, 0x19
        /*009a*/ 	.short	0x0034


	//----- nvinfo : EIATTR_PARAM_CBANK
	.align		4
        /*009c*/ 	.byte	0x04, 0x0a
        /*009e*/ 	.short	(.L_31 - .L_30)
	.align		4
.L_30:
        /*00a0*/ 	.word	index@(.nv.constant0.triton_poi_fused__native_batch_norm_legit_no_training_relu_4)
        /*00a4*/ 	.short	0x0210
        /*00a6*/ 	.short	0x0034


	//----- nvinfo : EIATTR_SW_WAR
	.align		4
.L_31:
        /*00a8*/ 	.byte	0x04, 0x36
        /*00aa*/ 	.short	(.L_33 - .L_32)
.L_32:
        /*00ac*/ 	.word	0x00000008
.L_33:


//--------------------- .nv.callgraph             --------------------------
	.section	.nv.callgraph,"",@"SHT_CUDA_CALLGRAPH"
	.align	4
	.sectionentsize	8
	.align		4
        /*0000*/ 	.word	0x00000000
	.align		4
        /*0004*/ 	.word	0xffffffff
	.align		4
        /*0008*/ 	.word	0x00000000
	.align		4
        /*000c*/ 	.word	0xfffffffe
	.align		4
        /*0010*/ 	.word	0x00000000
	.align		4
        /*0014*/ 	.word	0xfffffffd
	.align		4
        /*0018*/ 	.word	0x00000000
	.align		4
        /*001c*/ 	.word	0xfffffffc


//--------------------- .nv.constant4             --------------------------
	.section	.nv.constant4,"a",@progbits
	.align	8
	.align		8
.nv.constant4:
        /*0000*/ 	.dword	_$_str
	.align		8
        /*0008*/ 	.dword	_$_str_$_2


//--------------------- .text.triton_poi_fused__native_batch_norm_legit_no_training_relu_4 --------------------------
	.section	.text.triton_poi_fused__native_batch_norm_legit_no_training_relu_4,"ax",@progbits
	.align	128
        .global         triton_poi_fused__native_batch_norm_legit_no_training_relu_4
        .type           triton_poi_fused__native_batch_norm_legit_no_training_relu_4,@function
        .size           triton_poi_fused__native_batch_norm_legit_no_training_relu_4,(.L_x_1 - triton_poi_fused__native_batch_norm_legit_no_training_relu_4)
        .other          triton_poi_fused__native_batch_norm_legit_no_training_relu_4,@"STO_CUDA_ENTRY STV_DEFAULT"
triton_poi_fused__native_batch_norm_legit_no_training_relu_4:
.text.triton_poi_fused__native_batch_norm_legit_no_training_relu_4:
[----:B------:R-:W-:Y:S01]  /*0000*/  LDC R1, c[0x0][0x28] ;  /* 0x00000a00ff017b82 */ /* 0x000fe20000000800 */
[----:B------:R-:W1:Y:S07]  /*0010*/  S2R R0, SR_TID.X ;  /* 0x0000000000007919 */ /* 0x000e6e0000002100 */
[----:B------:R-:W2:Y:S01]  /*0020*/  LDC.64 R6, c[0x0][0x220] ;  /* 0x00008800ff067b82 */ /* 0x000ea20000000a00 */
[----:B------:R-:W-:Y:S01]  /*0030*/  ULDC.64 UR4, c[0x0][0x208] ;  /* 0x0000820000047ab9 */ /* 0x000fe20000000a00 */
[----:B------:R-:W3:Y:S06]  /*0040*/  S2R R5, SR_CTAID.X ;  /* 0x0000000000057919 */ /* 0x000eec0000002500 */
[----:B------:R-:W4:Y:S08]  /*0050*/  LDC.64 R8, c[0x0][0x228] ;  /* 0x00008a00ff087b82 */ /* 0x000f300000000a00 */
[----:B------:R-:W5:Y:S01]  /*0060*/  LDC.64 R10, c[0x0][0x230] ;  /* 0x00008c00ff0a7b82 */ /* 0x000f620000000a00 */
[----:B-1----:R-:W-:-:S02]  /*0070*/  SHF.L.U32 R0, R0, 0x1, RZ ;  /* 0x0000000100007819 */ /* 0x002fc400000006ff */
[----:B---3--:R-:W-:Y:S02]  /*0080*/  SHF.R.S32.HI R3, RZ, 0x17, R5 ;  /* 0x00000017ff037819 */ /* 0x008fe40000011405 */
[----:B------:R-:W-:Y:S02]  /*0090*/  LOP3.LUT R0, R0, 0xfe, RZ, 0xc0, !PT ;  /* 0x000000fe00007812 */ /* 0x000fe400078ec0ff */
[----:B------:R-:W-:Y:S02]  /*00a0*/  SGXT R3, R3, 0x1 ;  /* 0x000000010303781a */ /* 0x000fe40000000200 */
[----:B------:R-:W-:Y:S02]  /*00b0*/  LEA R0, R5, R0, 0x8 ;  /* 0x0000000005007211 */ /* 0x000fe400078e40ff */
[----:B------:R-:W1:Y:S02]  /*00c0*/  LDC.64 R4, c[0x0][0x218] ;  /* 0x00008600ff047b82 */ /* 0x000e640000000a00 */
[----:B------:R-:W-:-:S04]  /*00d0*/  LEA.HI R3, R3, R0, RZ, 0x8 ;  /* 0x0000000003037211 */ /* 0x000fc800078f40ff */
[----:B------:R-:W-:-:S04]  /*00e0*/  SHF.R.S32.HI R3, RZ, 0x8, R3 ;  /* 0x00000008ff037819 */ /* 0x000fc80000011403 */
[----:B------:R-:W-:-:S04]  /*00f0*/  LEA.HI R2, R3, R3, RZ, 0x2 ;  /* 0x0000000303027211 */ /* 0x000fc800078f10ff */
[----:B------:R-:W-:-:S04]  /*0100*/  LOP3.LUT R2, R2, 0xfffffffc, RZ, 0xc0, !PT ;  /* 0xfffffffc02027812 */ /* 0x000fc800078ec0ff */
[----:B------:R-:W-:Y:S02]  /*0110*/  IADD3 R13, R3, -R2, RZ ;  /* 0x80000002030d7210 */ /* 0x000fe40007ffe0ff */
[----:B------:R-:W3:Y:S03]  /*0120*/  LDC.64 R2, c[0x0][0x210] ;  /* 0x00008400ff027b82 */ /* 0x000ee60000000a00 */
[----:B--2---:R-:W-:-:S06]  /*0130*/  IMAD.WIDE R6, R13, 0x4, R6 ;  /* 0x000000040d067825 */ /* 0x004fcc00078e0206 */
[----:B------:R-:W2:Y:S01]  /*0140*/  LDG.E.EL R6, desc[UR4][R6.64] ;  /* 0x0000000406067981 */ /* 0x000ea2000c2e1900 */
[----:B-1----:R-:W-:-:S05]  /*0150*/  IMAD.WIDE R4, R13, 0x4, R4 ;  /* 0x000000040d047825 */ /* 0x002fca00078e0204 */
[----:B------:R1:W2:Y:S01]  /*0160*/  LDG.E.EL R12, desc[UR4][R4.64] ;  /* 0x00000004040c7981 */ /* 0x0002a2000c2e1900 */
[----:B---3--:R-:W-:Y:S01]  /*0170*/  IMAD.WIDE R2, R0, 0x4, R2 ;  /* 0x0000000400027825 */ /* 0x008fe200078e0202 */
[----:B------:R-:W-:Y:S01]  /*0180*/  HFMA2.MMA R14, -RZ, RZ, 1.625, 0 ;  /* 0x3e800000ff0e7435 */ /* 0x000fe200000001ff */
[----:B-1----:R-:W1:Y:S04]  /*0190*/  LDC.64 R4, c[0x0][0x238] ;  /* 0x00008e00ff047b82 */ /* 0x002e680000000a00 */
[----:B------:R-:W3:Y:S01]  /*01a0*/  LDG.E.64 R2, desc[UR4][R2.64] ;  /* 0x0000000402027981 */ /* 0x000ee2000c1e1b00 */
[----:B----4-:R-:W-:-:S04]  /*01b0*/  IMAD.WIDE R8, R13, 0x4, R8 ;  /* 0x000000040d087825 */ /* 0x010fc800078e0208 */
[----:B-----5:R-:W-:Y:S02]  /*01c0*/  IMAD.WIDE R10, R13, 0x4, R10 ;  /* 0x000000040d0a7825 */ /* 0x020fe400078e020a */
[----:B------:R-:W4:Y:S04]  /*01d0*/  LDG.E.EL R8, desc[UR4][R8.64] ;  /* 0x0000000408087981 */ /* 0x000f28000c2e1900 */
[----:B------:R-:W4:Y:S01]  /*01e0*/  LDG.E.EL R11, desc[UR4][R10.64] ;  /* 0x000000040a0b7981 */ /* 0x000f22000c2e1900 */
[----:B-1----:R-:W-:-:S04]  /*01f0*/  IMAD.WIDE R4, R0, 0x4, R4 ;  /* 0x0000000400047825 */ /* 0x002fc800078e0204 */
[----:B--2---:R-:W-:-:S04]  /*0200*/  FADD R6, R6, 9.9999997473787516356e-06 ;  /* 0x3727c5ac06067421 */ /* 0x004fc80000000000 */
[----:B------:R-:W1:Y:S02]  /*0210*/  MUFU.SQRT R7, R6 ;  /* 0x0000000600077308 */ /* 0x000e640000002000 */
[C---:B-1----:R-:W-:Y:S02]  /*0220*/  FSETP.GT.AND P0, PT, R7.reuse, 8.50705917302346158658e+37, PT ;  /* 0x7e8000000700780b */ /* 0x042fe40003f04000 */
[----:B------:R-:W-:-:S11]  /*0230*/  FSETP.GEU.AND P1, PT, R7, 1.175494350822287508e-38, PT ;  /* 0x008000000700780b */ /* 0x000fd60003f2e000 */
[----:B------:R-:W-:-:S04]  /*0240*/  @P0 FMUL R7, R7, 0.25 ;  /* 0x3e80000007070820 */ /* 0x000fc80000400000 */
[----:B------:R-:W-:-:S06]  /*0250*/  @!P1 FMUL R7, R7, 16777216 ;  /* 0x4b80000007079820 */ /* 0x000fcc0000400000 */
[----:B------:R-:W1:Y:S01]  /*0260*/  MUFU.RCP R7, R7 ;  /* 0x0000000700077308 */ /* 0x000e620000001000 */
[----:B------:R-:W-:Y:S01]  /*0270*/  FSEL R14, R14, 1, P0 ;  /* 0x3f8000000e0e7808 */ /* 0x000fe20000000000 */
[----:B---3--:R-:W-:-:S04]  /*0280*/  FADD R2, R2, -R12 ;  /* 0x8000000c02027221 */ /* 0x008fc80000000000 */
[----:B------:R-:W-:Y:S01]  /*0290*/  @!P1 FMUL R14, R14, 16777216 ;  /* 0x4b8000000e0e9820 */ /* 0x000fe20000400000 */
[----:B------:R-:W-:-:S03]  /*02a0*/  FADD R3, R3, -R12 ;  /* 0x8000000c03037221 */ /* 0x000fc60000000000 */
[----:B-1----:R-:W-:-:S04]  /*02b0*/  FMUL R14, R7, R14 ;  /* 0x0000000e070e7220 */ /* 0x002fc80000400000 */
[-C--:B------:R-:W-:Y:S01]  /*02c0*/  FMUL R2, R2, R14.reuse ;  /* 0x0000000e02027220 */ /* 0x080fe20000400000 */
[----:B------:R-:W-:-:S03]  /*02d0*/  FMUL R14, R3, R14 ;  /* 0x0000000e030e7220 */ /* 0x000fc60000400000 */
[C-C-:B----4-:R-:W-:Y:S01]  /*02e0*/  FFMA R2, R8.reuse, R2, R11.reuse ;  /* 0x0000000208027223 */ /* 0x150fe2000000000b */
[----:B------:R-:W-:-:S04]  /*02f0*/  FFMA R14, R8, R14, R11 ;  /* 0x0000000e080e7223 */ /* 0x000fc8000000000b */
[----:B------:R-:W-:Y:S02]  /*0300*/  FSETP.GEU.AND P0, PT, R2, RZ, PT ;  /* 0x000000ff0200720b */ /* 0x000fe40003f0e000 */
[----:B------:R-:W-:Y:S02]  /*0310*/  FSETP.GEU.AND P1, PT, R14, RZ, PT ;  /* 0x000000ff0e00720b */ /* 0x000fe40003f2e000 */
[----:B------:R-:W-:Y:S02]  /*0320*/  FSEL R2, R2, RZ, P0 ;  /* 0x000000ff02027208 */ /* 0x000fe40000000000 */
[----:B------:R-:W-:-:S05]  /*0330*/  FSEL R3, R14, RZ, P1 ;  /* 0x000000ff0e037208 */ /* 0x000fca0000800000 */
[----:B------:R-:W-:Y:S01]  /*0340*/  STG.E.64 desc[UR4][R4.64], R2 ;  /* 0x0000000204007986 */ /* 0x000fe2000c101b04 */
[----:B------:R-:W-:Y:S05]  /*0350*/  EXIT ;  /* 0x000000000000794d */ /* 0x000fea0003800000 */
.L_x_0:
[----:B------:R-:W-:-:S00]  /*0360*/  BRA `(.L_x_0) ;  /* 0xfffffffc00fc7947 */ /* 0x000fc0000383ffff */
[----:B------:R-:W-:-:S00]  /*0370*/  NOP ;  /* 0x0000000000007918 */ /* 0x000fc00000000000 */
        /* <DEDUP_REMOVED lines=8> */
.L_x_1:


//--------------------- .nv.global.init           --------------------------
	.section	.nv.global.init,"aw",@progbits
.nv.global.init:
	.type		_$_str,@object
	.size		_$_str,(_$_str_$_2 - _$_str)
_$_str:
        /*0000*/ 	.byte	0x5f, 0x5f, 0x43, 0x55, 0x44, 0x41, 0x5f, 0x46, 0x54, 0x5a, 0x00
	.type		_$_str_$_2,@object
	.size		_$_str_$_2,(.L_1 - _$_str_$_2)
_$_str_$_2:
        /*000b*/ 	.byte	0x5f, 0x5f, 0x43, 0x55, 0x44, 0x41, 0x5f, 0x50, 0x52, 0x45, 0x43, 0x5f, 0x53, 0x51, 0x52, 0x54
        /*001b*/ 	.byte	0x00
.L_1:


//--------------------- .nv.constant0.triton_poi_fused__native_batch_norm_legit_no_training_relu_4 --------------------------
	.section	.nv.constant0.triton_poi_fused__native_batch_norm_legit_no_training_relu_4,"a",@progbits
	.sectionflags	@""
	.align	4
.nv.constant0.triton_poi_fused__native_batch_norm_legit_no_training_relu_4:
	.zero		580
